//
// Generated by NVIDIA NVVM Compiler
//
// Compiler Build ID: CL-36424714
// Cuda compilation tools, release 13.0, V13.0.88
// Based on NVVM 20.0.0
//

.version 9.0
.target sm_100
.address_size 64

	// .globl	_Z9my_kernelPii
.extern .shared .align 16 .b8 sha[];

.visible .entry _Z9my_kernelPii(
	.param .u64 .ptr .align 1 _Z9my_kernelPii_param_0,
	.param .u32 _Z9my_kernelPii_param_1
)
{
	.reg .pred 	%p<5>;
	.reg .b32 	%r<25>;
	.reg .b64 	%rd<7>;

	ld.param.u64 	%rd2, [_Z9my_kernelPii_param_0];
	ld.param.u32 	%r8, [_Z9my_kernelPii_param_1];
	cvta.to.global.u64 	%rd1, %rd2;
	shr.u32 	%r9, %r8, 31;
	add.s32 	%r10, %r8, %r9;
	shr.s32 	%r1, %r10, 1;
	setp.lt.s32 	%p1, %r8, 8;
	mov.b32 	%r23, 3;
	@%p1 bra 	$L__BB0_3;
	mov.b32 	%r23, 3;
	mov.u32 	%r13, sha;
$L__BB0_2:
	shl.b32 	%r12, %r23, 2;
	add.s32 	%r14, %r13, %r12;
	mov.b32 	%r15, 200;
	st.shared.u32 	[%r14], %r15;
	ld.shared.u32 	%r16, [%r14+4];
	mul.wide.s32 	%rd3, %r23, 4;
	add.s64 	%rd4, %rd1, %rd3;
	st.global.u32 	[%rd4], %r16;
	ld.global.u32 	%r23, [%rd4+4];
	setp.lt.s32 	%p2, %r23, %r1;
	@%p2 bra 	$L__BB0_2;
$L__BB0_3:
	bar.sync 	0;
	setp.ge.s32 	%p3, %r23, %r1;
	@%p3 bra 	$L__BB0_6;
	mov.u32 	%r18, sha;
$L__BB0_5:
	shl.b32 	%r17, %r23, 2;
	add.s32 	%r19, %r18, %r17;
	mov.b32 	%r20, 200;
	st.shared.u32 	[%r19], %r20;
	ld.shared.u32 	%r21, [%r19+4];
	mul.wide.s32 	%rd5, %r23, 4;
	add.s64 	%rd6, %rd1, %rd5;
	st.global.u32 	[%rd6], %r21;
	ld.global.u32 	%r23, [%rd6+4];
	setp.lt.s32 	%p4, %r23, %r1;
	@%p4 bra 	$L__BB0_5;
$L__BB0_6:
	ret;

}


// ===== COMPILED SASS (sm_100) =====

	.target	sm_100

	.elftype	@"ET_EXEC"


//--------------------- .note.nv.tkinfo           --------------------------
	.section	.note.nv.tkinfo,"",@"SHT_NOTE"
	.sectionflags	@"SHF_NOTE_NV_TKINFO"
	.tkinfo
        /*0018*/ 	.word	0x00000002
        /*0030*/ 	.string	""
        /*0030*/ 	.string	"ptxas"
        /*0030*/ 	.string	"Cuda compilation tools, release 13.0, V13.0.88"
        /*0030*/ 	.string	"Build cuda_13.0.r13.0/compiler.36424714_0"
        /*0030*/ 	.string	"-arch sm_100 -m 64 "



//--------------------- .note.nv.cuinfo           --------------------------
	.section	.note.nv.cuinfo,"",@"SHT_NOTE"
	.sectionflags	@"SHF_NOTE_NV_CUINFO"
        /*0018*/ 	.short	0x0002
        /*001a*/ 	.short	0x0064
        /*001c*/ 	.short	0x0082
	.zero		2


//--------------------- .nv.info                  --------------------------
	.section	.nv.info,"",@"SHT_CUDA_INFO"
	.align	4


	//----- nvinfo : EIATTR_REGCOUNT
	.align		4
        /*0000*/ 	.byte	0x04, 0x2f
        /*0002*/ 	.short	(.L_1 - .L_0)
	.align		4
.L_0:
        /*0004*/ 	.word	index@(_Z9my_kernelPii)
        /*0008*/ 	.word	0x0000000e


	//----- nvinfo : EIATTR_FRAME_SIZE
	.align		4
.L_1:
        /*000c*/ 	.byte	0x04, 0x11
        /*000e*/ 	.short	(.L_3 - .L_2)
	.align		4
.L_2:
        /*0010*/ 	.word	index@(_Z9my_kernelPii)
        /*0014*/ 	.word	0x00000000


	//----- nvinfo : EIATTR_MIN_STACK_SIZE
	.align		4
.L_3:
        /*0018*/ 	.byte	0x04, 0x12
        /*001a*/ 	.short	(.L_5 - .L_4)
	.align		4
.L_4:
        /*001c*/ 	.word	index@(_Z9my_kernelPii)
        /*0020*/ 	.word	0x00000000
.L_5:


//--------------------- .nv.compat                --------------------------
	.section	.nv.compat,"",@"SHT_CUDA_COMPAT_INFO"
	.align	4
        /*0000*/ 	.byte	0x02, 0x09, 0x00, 0x00, 0x02, 0x02, 0x01, 0x00, 0x02, 0x05, 0x05, 0x00, 0x03, 0x07, 0x01, 0x01
        /*0010*/ 	.byte	0x02, 0x03, 0x00, 0x00, 0x02, 0x06, 0x01, 0x00, 0x04, 0x0b, 0x08, 0x00, 0x09, 0x00, 0x00, 0x00
        /*0020*/ 	.byte	0x00, 0x00, 0x00, 0x00


//--------------------- .nv.info._Z9my_kernelPii  --------------------------
	.section	.nv.info._Z9my_kernelPii,"",@"SHT_CUDA_INFO"
	.sectionflags	@""
	.align	4


	//----- nvinfo : EIATTR_CUDA_API_VERSION
	.align		4
        /*0000*/ 	.byte	0x04, 0x37
        /*0002*/ 	.short	(.L_7 - .L_6)
.L_6:
        /*0004*/ 	.word	0x00000082


	//----- nvinfo : EIATTR_KPARAM_INFO
	.align		4
.L_7:
        /*0008*/ 	.byte	0x04, 0x17
        /*000a*/ 	.short	(.L_9 - .L_8)
.L_8:
        /*000c*/ 	.word	0x00000000
        /*0010*/ 	.short	0x0001
        /*0012*/ 	.short	0x0008
        /*0014*/ 	.byte	0x00, 0xf0, 0x11, 0x00


	//----- nvinfo : EIATTR_KPARAM_INFO
	.align		4
.L_9:
        /*0018*/ 	.byte	0x04, 0x17
        /*001a*/ 	.short	(.L_11 - .L_10)
.L_10:
        /*001c*/ 	.word	0x00000000
        /*0020*/ 	.short	0x0000
        /*0022*/ 	.short	0x0000
        /*0024*/ 	.byte	0x00, 0xf5, 0x21, 0x00


	//----- nvinfo : EIATTR_SPARSE_MMA_MASK
	.align		4
.L_11:
        /*0028*/ 	.byte	0x03, 0x50
        /*002a*/ 	.short	0x0000


	//----- nvinfo : EIATTR_MAXREG_COUNT
	.align		4
        /*002c*/ 	.byte	0x03, 0x1b
        /*002e*/ 	.short	0x00ff


	//----- nvinfo : EIATTR_NUM_BARRIERS
	.align		4
        /*0030*/ 	.byte	0x02, 0x4c
        /*0032*/ 	.byte	0x01
	.zero		1


	//----- nvinfo : EIATTR_MERCURY_ISA_VERSION
	.align		4
        /*0034*/ 	.byte	0x03, 0x5f
        /*0036*/ 	.short	0x0101


	//----- nvinfo : EIATTR_VRC_CTA_INIT_COUNT
	.align		4
        /*0038*/ 	.byte	0x02, 0x4a
	.zero		1
	.zero		1


	//----- nvinfo : EIATTR_EXIT_INSTR_OFFSETS
	.align		4
        /*003c*/ 	.byte	0x04, 0x1c
        /*003e*/ 	.short	(.L_13 - .L_12)


	//   ....[0]....
.L_12:
        /*0040*/ 	.word	0x00000180


	//   ....[1]....
        /*0044*/ 	.word	0x00000260


	//----- nvinfo : EIATTR_CBANK_PARAM_SIZE
	.align		4
.L_13:
        /*0048*/ 	.byte	0x03, 0x19
        /*004a*/ 	.short	0x000c


	//----- nvinfo : EIATTR_PARAM_CBANK
	.align		4
        /*004c*/ 	.byte	0x04, 0x0a
        /*004e*/ 	.short	(.L_15 - .L_14)
	.align		4
.L_14:
        /*0050*/ 	.word	index@(.nv.constant0._Z9my_kernelPii)
        /*0054*/ 	.short	0x0380
        /*0056*/ 	.short	0x000c


	//----- nvinfo : EIATTR_SW_WAR
	.align		4
.L_15:
        /*0058*/ 	.byte	0x04, 0x36
        /*005a*/ 	.short	(.L_17 - .L_16)
.L_16:
        /*005c*/ 	.word	0x00000008
.L_17:


//--------------------- .nv.callgraph             --------------------------
	.section	.nv.callgraph,"",@"SHT_CUDA_CALLGRAPH"
	.align	4
	.sectionentsize	8
	.align		4
        /*0000*/ 	.word	0x00000000
	.align		4
        /*0004*/ 	.word	0xffffffff
	.align		4
        /*0008*/ 	.word	0x00000000
	.align		4
        /*000c*/ 	.word	0xfffffffe
	.align		4
        /*0010*/ 	.word	0x00000000
	.align		4
        /*0014*/ 	.word	0xfffffffd
	.align		4
        /*0018*/ 	.word	0x00000000
	.align		4
        /*001c*/ 	.word	0xfffffffc


//--------------------- .text._Z9my_kernelPii     --------------------------
	.section	.text._Z9my_kernelPii,"ax",@progbits
	.align	128
        .global         _Z9my_kernelPii
        .type           _Z9my_kernelPii,@function
        .size           _Z9my_kernelPii,(.L_x_4 - _Z9my_kernelPii)
        .other          _Z9my_kernelPii,@"STO_CUDA_ENTRY STV_DEFAULT"
_Z9my_kernelPii:
.text._Z9my_kernelPii:
[----:B------:R-:W-:Y:S01]  /*0000*/  LDC R1, c[0x0][0x37c] ;  /* 0x0000df00ff017b82 */ /* 0x000fe20000000800 */
[----:B------:R-:W0:Y:S01]  /*0010*/  LDCU UR5, c[0x0][0x388] ;  /* 0x00007100ff0577ac */ /* 0x000e220008000800 */
[----:B------:R-:W-:Y:S01]  /*0020*/  IMAD.MOV.U32 R7, RZ, RZ, 0x3 ;  /* 0x00000003ff077424 */ /* 0x000fe200078e00ff */
[----:B------:R-:W1:Y:S01]  /*0030*/  LDCU.64 UR6, c[0x0][0x358] ;  /* 0x00006b00ff0677ac */ /* 0x000e620008000a00 */
[----:B0-----:R-:W-:Y:S02]  /*0040*/  UISETP.GE.AND UP0, UPT, UR5, 0x8, UPT ;  /* 0x000000080500788c */ /* 0x001fe4000bf06270 */
[----:B------:R-:W-:-:S04]  /*0050*/  ULEA.HI UR4, UR5, UR5, URZ, 0x1 ;  /* 0x0000000505047291 */ /* 0x000fc8000f8f08ff */
[----:B------:R-:W-:-:S03]  /*0060*/  USHF.R.S32.HI UR4, URZ, 0x1, UR4 ;  /* 0x00000001ff047899 */ /* 0x000fc60008011404 */
[----:B-1----:R-:W-:Y:S09]  /*0070*/  BRA.U !UP0, `(.L_x_0) ;  /* 0x0000000108387547 */ /* 0x002ff2000b800000 */
[----:B------:R-:W0:Y:S01]  /*0080*/  S2R R3, SR_CgaCtaId ;  /* 0x0000000000037919 */ /* 0x000e220000008800 */
[----:B------:R-:W1:Y:S01]  /*0090*/  LDC.64 R4, c[0x0][0x380] ;  /* 0x0000e000ff047b82 */ /* 0x000e620000000a00 */
[----:B------:R-:W-:Y:S01]  /*00a0*/  MOV R0, 0x400 ;  /* 0x0000040000007802 */ /* 0x000fe20000000f00 */
[----:B------:R-:W-:-:S03]  /*00b0*/  IMAD.MOV.U32 R7, RZ, RZ, 0x3 ;  /* 0x00000003ff077424 */ /* 0x000fc600078e00ff */
[----:B0-----:R-:W-:-:S07]  /*00c0*/  LEA R0, R3, R0, 0x18 ;  /* 0x0000000003007211 */ /* 0x001fce00078ec0ff */
.L_x_1:
[----:B-1----:R-:W-:-:S04]  /*00d0*/  IMAD.WIDE R2, R7, 0x4, R4 ;  /* 0x0000000407027825 */ /* 0x002fc800078e0204 */
[----:B------:R-:W-:Y:S02]  /*00e0*/  IMAD R6, R7, 0x4, R0 ;  /* 0x0000000407067824 */ /* 0x000fe400078e0200 */
[----:B------:R-:W2:Y:S01]  /*00f0*/  LDG.E R7, desc[UR6][R2.64+0x4] ;  /* 0x0000040602077981 */ /* 0x000ea2000c1e1900 */
[----:B------:R-:W-:-:S03]  /*0100*/  HFMA2 R11, -RZ, RZ, 0, 1.1920928955078125e-05 ;  /* 0x000000c8ff0b7431 */ /* 0x000fc600000001ff */
[----:B------:R-:W0:Y:S04]  /*0110*/  LDS R9, [R6+0x4] ;  /* 0x0000040006097984 */ /* 0x000e280000000800 */
[----:B------:R3:W-:Y:S04]  /*0120*/  STS [R6], R11 ;  /* 0x0000000b06007388 */ /* 0x0007e80000000800 */
[----:B0-----:R3:W-:Y:S01]  /*0130*/  STG.E desc[UR6][R2.64], R9 ;  /* 0x0000000902007986 */ /* 0x0017e2000c101906 */
[----:B--2---:R-:W-:-:S13]  /*0140*/  ISETP.GE.AND P0, PT, R7, UR4, PT ;  /* 0x0000000407007c0c */ /* 0x004fda000bf06270 */
[----:B---3--:R-:W-:Y:S05]  /*0150*/  @!P0 BRA `(.L_x_1) ;  /* 0xfffffffc00dc8947 */ /* 0x008fea000383ffff */
.L_x_0:
[----:B------:R-:W-:Y:S01]  /*0160*/  BAR.SYNC.DEFER_BLOCKING 0x0 ;  /* 0x0000000000007b1d */ /* 0x000fe20000010000 */
[----:B------:R-:W-:-:S13]  /*0170*/  ISETP.GE.AND P0, PT, R7, UR4, PT ;  /* 0x0000000407007c0c */ /* 0x000fda000bf06270 */
[----:B------:R-:W-:Y:S05]  /*0180*/  @P0 EXIT ;  /* 0x000000000000094d */ /* 0x000fea0003800000 */
[----:B------:R-:W0:Y:S01]  /*0190*/  S2R R5, SR_CgaCtaId ;  /* 0x0000000000057919 */ /* 0x000e220000008800 */
[----:B------:R-:W1:Y:S01]  /*01a0*/  LDC.64 R2, c[0x0][0x380] ;  /* 0x0000e000ff027b82 */ /* 0x000e620000000a00 */
[----:B------:R-:W-:-:S04]  /*01b0*/  MOV R0, 0x400 ;  /* 0x0000040000007802 */ /* 0x000fc80000000f00 */
[----:B0-----:R-:W-:-:S07]  /*01c0*/  LEA R0, R5, R0, 0x18 ;  /* 0x0000000005007211 */ /* 0x001fce00078ec0ff */
.L_x_2:
[----:B-1----:R-:W-:-:S04]  /*01d0*/  IMAD.WIDE R4, R7, 0x4, R2 ;  /* 0x0000000407047825 */ /* 0x002fc800078e0202 */
[----:B------:R-:W-:Y:S02]  /*01e0*/  IMAD R6, R7, 0x4, R0 ;  /* 0x0000000407067824 */ /* 0x000fe400078e0200 */
[----:B------:R-:W2:Y:S01]  /*01f0*/  LDG.E R7, desc[UR6][R4.64+0x4] ;  /* 0x0000040604077981 */ /* 0x000ea2000c1e1900 */
[----:B------:R-:W-:-:S03]  /*0200*/  MOV R11, 0xc8 ;  /* 0x000000c8000b7802 */ /* 0x000fc60000000f00 */
[----:B------:R-:W0:Y:S04]  /*0210*/  LDS R9, [R6+0x4] ;  /* 0x0000040006097984 */ /* 0x000e280000000800 */
[----:B------:R3:W-:Y:S04]  /*0220*/  STS [R6], R11 ;  /* 0x0000000b06007388 */ /* 0x0007e80000000800 */
[----:B0-----:R3:W-:Y:S01]  /*0230*/  STG.E desc[UR6][R4.64], R9 ;  /* 0x0000000904007986 */ /* 0x0017e2000c101906 */
[----:B--2---:R-:W-:-:S13]  /*0240*/  ISETP.GE.AND P0, PT, R7, UR4, PT ;  /* 0x0000000407007c0c */ /* 0x004fda000bf06270 */
[----:B---3--:R-:W-:Y:S05]  /*0250*/  @!P0 BRA `(.L_x_2) ;  /* 0xfffffffc00dc8947 */ /* 0x008fea000383ffff */
[----:B------:R-:W-:Y:S05]  /*0260*/  EXIT ;  /* 0x000000000000794d */ /* 0x000fea0003800000 */
.L_x_3:
[----:B------:R-:W-:-:S00]  /*0270*/  BRA `(.L_x_3) ;  /* 0xfffffffc00fc7947 */ /* 0x000fc0000383ffff */
[----:B------:R-:W-:-:S00]  /*0280*/  NOP ;  /* 0x0000000000007918 */ /* 0x000fc00000000000 */
[----:B------:R-:W-:-:S00]  /*0290*/  NOP ;  /* 0x0000000000007918 */ /* 0x000fc00000000000 */
[----:B------:R-:W-:-:S00]  /*02a0*/  NOP ;  /* 0x0000000000007918 */ /* 0x000fc00000000000 */
[----:B------:R-:W-:-:S00]  /*02b0*/  NOP ;  /* 0x0000000000007918 */ /* 0x000fc00000000000 */
[----:B------:R-:W-:-:S00]  /*02c0*/  NOP ;  /* 0x0000000000007918 */ /* 0x000fc00000000000 */
[----:B------:R-:W-:-:S00]  /*02d0*/  NOP ;  /* 0x0000000000007918 */ /* 0x000fc00000000000 */
[----:B------:R-:W-:-:S00]  /*02e0*/  NOP ;  /* 0x0000000000007918 */ /* 0x000fc00000000000 */
[----:B------:R-:W-:-:S00]  /*02f0*/  NOP ;  /* 0x0000000000007918 */ /* 0x000fc00000000000 */
.L_x_4:


//--------------------- .nv.shared._Z9my_kernelPii --------------------------
	.section	.nv.shared._Z9my_kernelPii,"aw",@nobits
	.sectionflags	@""
	.align	16
	.zero		1024


//--------------------- .nv.shared.reserved.0     --------------------------
	.section	.nv.shared.reserved.0,"aw",@nobits
	.weak		__nv_reservedSMEM_offset_0_alias
	.size		__nv_reservedSMEM_offset_0_alias, 0, 64
	.other		__nv_reservedSMEM_offset_0_alias,@"STO_CUDA_RESERVED_SHARED STV_DEFAULT"
__nv_reservedSMEM_offset_0_alias:
	.zero		0
	.zero		64


//--------------------- .nv.constant0._Z9my_kernelPii --------------------------
	.section	.nv.constant0._Z9my_kernelPii,"a",@progbits
	.sectionflags	@""
	.align	4
.nv.constant0._Z9my_kernelPii:
	.zero		908


//--------------------- SYMBOLS --------------------------

	.type		.nv.reservedSmem.offset0,@object
	.size		.nv.reservedSmem.offset0,0x4
	.type		.nv.reservedSmem.cap,@object
	.size		.nv.reservedSmem.cap,0x4
